	.headerflags	@"EF_CUDA_TEXMODE_UNIFIED EF_CUDA_64BIT_ADDRESS EF_CUDA_ACCELERATORS EF_CUDA_SM90 EF_CUDA_VIRTUAL_SM(EF_CUDA_SM90)"
	.elftype	@"ET_EXEC"


//--------------------- .nv.info                  --------------------------
	.section	.nv.info,"",@"SHT_CUDA_INFO"
	.align	4


	//----- nvinfo : EIATTR_REGCOUNT
	.align		4
        /*0000*/ 	.byte	0x04, 0x2f
        /*0002*/ 	.short	(.L_1 - .L_0)
	.align		4
.L_0:
        /*0004*/ 	.word	index@(triton_poi_fused_div_sum_2)
        /*0008*/ 	.word	0x00000012


	//----- nvinfo : EIATTR_MIN_STACK_SIZE
	.align		4
.L_1:
        /*000c*/ 	.byte	0x04, 0x12
        /*000e*/ 	.short	(.L_3 - .L_2)
	.align		4
.L_2:
        /*0010*/ 	.word	index@(triton_poi_fused_div_sum_2)
        /*0014*/ 	.word	0x00000000


	//----- nvinfo : EIATTR_FRAME_SIZE
	.align		4
.L_3:
        /*0018*/ 	.byte	0x04, 0x11
        /*001a*/ 	.short	(.L_5 - .L_4)
	.align		4
.L_4:
        /*001c*/ 	.word	index@(triton_poi_fused_div_sum_2)
        /*0020*/ 	.word	0x00000000


	//----- nvinfo : EIATTR_MIN_STACK_SIZE
	.align		4
.L_5:
        /*0024*/ 	.byte	0x04, 0x12
        /*0026*/ 	.short	(.L_7 - .L_6)
	.align		4
.L_6:
        /*0028*/ 	.word	index@(triton_poi_fused_div_sum_2)
        /*002c*/ 	.word	0x00000000
.L_7:


//--------------------- .nv.info.triton_poi_fused_div_sum_2 --------------------------
	.section	.nv.info.triton_poi_fused_div_sum_2,"",@"SHT_CUDA_INFO"
	.sectionflags	@""
	.align	4


	//----- nvinfo : EIATTR_CUDA_API_VERSION
	.align		4
        /*0000*/ 	.byte	0x04, 0x37
        /*0002*/ 	.short	(.L_9 - .L_8)
.L_8:
        /*0004*/ 	.word	0x0000007c


	//----- nvinfo : EIATTR_KPARAM_INFO
	.align		4
.L_9:
        /*0008*/ 	.byte	0x04, 0x17
        /*000a*/ 	.short	(.L_11 - .L_10)
.L_10:
        /*000c*/ 	.word	0x00000000
        /*0010*/ 	.short	0x0002
        /*0012*/ 	.short	0x0010
        /*0014*/ 	.byte	0x00, 0xf0, 0x11, 0x00


	//----- nvinfo : EIATTR_KPARAM_INFO
	.align		4
.L_11:
        /*0018*/ 	.byte	0x04, 0x17
        /*001a*/ 	.short	(.L_13 - .L_12)
.L_12:
        /*001c*/ 	.word	0x00000000
        /*0020*/ 	.short	0x0001
        /*0022*/ 	.short	0x0008
        /*0024*/ 	.byte	0x00, 0xf4, 0x21, 0x00


	//----- nvinfo : EIATTR_KPARAM_INFO
	.align		4
.L_13:
        /*0028*/ 	.byte	0x04, 0x17
        /*002a*/ 	.short	(.L_15 - .L_14)
.L_14:
        /*002c*/ 	.word	0x00000000
        /*0030*/ 	.short	0x0000
        /*0032*/ 	.short	0x0000
        /*0034*/ 	.byte	0x00, 0xf4, 0x21, 0x00


	//----- nvinfo : EIATTR_SPARSE_MMA_MASK
	.align		4
.L_15:
        /*0038*/ 	.byte	0x03, 0x50
        /*003a*/ 	.short	0x0000


	//----- nvinfo : EIATTR_MAXREG_COUNT
	.align		4
        /*003c*/ 	.byte	0x03, 0x1b
        /*003e*/ 	.short	0x00ff


	//----- nvinfo : EIATTR_EXIT_INSTR_OFFSETS
	.align		4
        /*0040*/ 	.byte	0x04, 0x1c
        /*0042*/ 	.short	(.L_17 - .L_16)


	//   ....[0]....
.L_16:
        /*0044*/ 	.word	0x00000350


	//----- nvinfo : EIATTR_REQNTID
	.align		4
.L_17:
        /*0048*/ 	.byte	0x04, 0x10
        /*004a*/ 	.short	(.L_19 - .L_18)
.L_18:
        /*004c*/ 	.word	0x00000080
        /*0050*/ 	.word	0x00000001
        /*0054*/ 	.word	0x00000001


	//----- nvinfo : EIATTR_CBANK_PARAM_SIZE
	.align		4
.L_19:
        /*0058*/ 	.byte	0x03, 0x19
        /*005a*/ 	.short	0x0014


	//----- nvinfo : EIATTR_PARAM_CBANK
	.align		4
        /*005c*/ 	.byte	0x04, 0x0a
        /*005e*/ 	.short	(.L_21 - .L_20)
	.align		4
.L_20:
        /*0060*/ 	.word	index@(.nv.constant0.triton_poi_fused_div_sum_2)
        /*0064*/ 	.short	0x0210
        /*0066*/ 	.short	0x0014


	//----- nvinfo : EIATTR_SW_WAR
	.align		4
.L_21:
        /*0068*/ 	.byte	0x04, 0x36
        /*006a*/ 	.short	(.L_23 - .L_22)
.L_22:
        /*006c*/ 	.word	0x00000008
.L_23:


//--------------------- .nv.callgraph             --------------------------
	.section	.nv.callgraph,"",@"SHT_CUDA_CALLGRAPH"
	.align	4
	.sectionentsize	8
	.align		4
        /*0000*/ 	.word	0x00000000
	.align		4
        /*0004*/ 	.word	0xffffffff
	.align		4
        /*0008*/ 	.word	0x00000000
	.align		4
        /*000c*/ 	.word	0xfffffffe
	.align		4
        /*0010*/ 	.word	0x00000000
	.align		4
        /*0014*/ 	.word	0xfffffffd
	.align		4
        /*0018*/ 	.word	0x00000000
	.align		4
        /*001c*/ 	.word	0xfffffffc


//--------------------- .text.triton_poi_fused_div_sum_2 --------------------------
	.section	.text.triton_poi_fused_div_sum_2,"ax",@progbits
	.align	128
        .global         triton_poi_fused_div_sum_2
        .type           triton_poi_fused_div_sum_2,@function
        .size           triton_poi_fused_div_sum_2,(.L_x_1 - triton_poi_fused_div_sum_2)
        .other          triton_poi_fused_div_sum_2,@"STO_CUDA_ENTRY STV_DEFAULT"
triton_poi_fused_div_sum_2:
.text.triton_poi_fused_div_sum_2:
[----:B------:R-:W-:Y:S01]  /*0000*/  LDC R1, c[0x0][0x28] ;  /* 0x00000a00ff017b82 */ /* 0x000fe20000000800 */
[----:B------:R-:W1:Y:S07]  /*0010*/  S2R R0, SR_TID.X ;  /* 0x0000000000007919 */ /* 0x000e6e0000002100 */
[----:B------:R-:W2:Y:S01]  /*0020*/  LDC.64 R2, c[0x0][0x210] ;  /* 0x00008400ff027b82 */ /* 0x000ea20000000a00 */
[----:B------:R-:W-:Y:S01]  /*0030*/  ULDC.64 UR4, c[0x0][0x208] ;  /* 0x0000820000047ab9 */ /* 0x000fe20000000a00 */
[----:B------:R-:W3:Y:S01]  /*0040*/  S2R R5, SR_CTAID.X ;  /* 0x0000000000057919 */ /* 0x000ee20000002500 */
[----:B-1----:R-:W-:-:S02]  /*0050*/  SHF.L.U32 R0, R0, 0x1, RZ ;  /* 0x0000000100007819 */ /* 0x002fc400000006ff */
[----:B---3--:R-:W-:Y:S02]  /*0060*/  SHF.R.S32.HI R4, RZ, 0x17, R5 ;  /* 0x00000017ff047819 */ /* 0x008fe40000011405 */
[----:B------:R-:W-:Y:S02]  /*0070*/  LOP3.LUT R0, R0, 0xfe, RZ, 0xc0, !PT ;  /* 0x000000fe00007812 */ /* 0x000fe400078ec0ff */
[----:B------:R-:W-:Y:S02]  /*0080*/  SGXT R4, R4, 0x1 ;  /* 0x000000010404781a */ /* 0x000fe40000000200 */
[----:B------:R-:W-:-:S04]  /*0090*/  LEA R5, R5, R0, 0x8 ;  /* 0x0000000005057211 */ /* 0x000fc800078e40ff */
[CC--:B------:R-:W-:Y:S02]  /*00a0*/  LEA.HI R0, R4.reuse, R5.reuse, RZ, 0x6 ;  /* 0x0000000504007211 */ /* 0x0c0fe400078f30ff */
[----:B------:R-:W-:Y:S02]  /*00b0*/  LEA.HI R4, R4, R5, RZ, 0x8 ;  /* 0x0000000504047211 */ /* 0x000fe400078f40ff */
[----:B------:R-:W-:Y:S02]  /*00c0*/  LOP3.LUT R0, R0, 0xffffffc0, RZ, 0xc0, !PT ;  /* 0xffffffc000007812 */ /* 0x000fe400078ec0ff */
[----:B------:R-:W-:-:S04]  /*00d0*/  LOP3.LUT R4, R4, 0xffffff00, RZ, 0xc0, !PT ;  /* 0xffffff0004047812 */ /* 0x000fc800078ec0ff */
[----:B------:R-:W-:-:S04]  /*00e0*/  IADD3 R11, R4, R5, -R0 ;  /* 0x00000005040b7210 */ /* 0x000fc80007ffe800 */
[----:B------:R-:W-:Y:S01]  /*00f0*/  IADD3 R9, R11, 0x40, RZ ;  /* 0x000000400b097810 */ /* 0x000fe20007ffe0ff */
[--C-:B--2---:R-:W-:Y:S01]  /*0100*/  IMAD.WIDE R6, R11, 0x4, R2.reuse ;  /* 0x000000040b067825 */ /* 0x104fe200078e0202 */
[----:B------:R-:W-:Y:S02]  /*0110*/  IADD3 R13, R11, 0x80, RZ ;  /* 0x000000800b0d7810 */ /* 0x000fe40007ffe0ff */
[----:B------:R-:W-:Y:S01]  /*0120*/  IADD3 R15, R11, 0xc0, RZ ;  /* 0x000000c00b0f7810 */ /* 0x000fe20007ffe0ff */
[--C-:B------:R-:W-:Y:S02]  /*0130*/  IMAD.WIDE R8, R9, 0x4, R2.reuse ;  /* 0x0000000409087825 */ /* 0x100fe400078e0202 */
[----:B------:R-:W2:Y:S02]  /*0140*/  LDG.E.EL.64 R6, desc[UR4][R6.64] ;  /* 0x0000000406067981 */ /* 0x000ea4000c2e1b00 */
[--C-:B------:R-:W-:Y:S02]  /*0150*/  IMAD.WIDE R10, R13, 0x4, R2.reuse ;  /* 0x000000040d0a7825 */ /* 0x100fe400078e0202 */
[----:B------:R-:W2:Y:S02]  /*0160*/  LDG.E.EL.64 R8, desc[UR4][R8.64] ;  /* 0x0000000408087981 */ /* 0x000ea4000c2e1b00 */
[----:B------:R-:W-:-:S02]  /*0170*/  IMAD.WIDE R12, R15, 0x4, R2 ;  /* 0x000000040f0c7825 */ /* 0x000fc400078e0202 */
[----:B------:R-:W3:Y:S04]  /*0180*/  LDG.E.EL.64 R10, desc[UR4][R10.64] ;  /* 0x000000040a0a7981 */ /* 0x000ee8000c2e1b00 */
[----:B------:R-:W4:Y:S01]  /*0190*/  LDG.E.EL.64 R12, desc[UR4][R12.64] ;  /* 0x000000040c0c7981 */ /* 0x000f22000c2e1b00 */
[----:B------:R-:W-:-:S06]  /*01a0*/  IMAD.WIDE R2, R5, 0x4, R2 ;  /* 0x0000000405027825 */ /* 0x000fcc00078e0202 */
[----:B------:R-:W5:Y:S01]  /*01b0*/  LDG.E.64 R2, desc[UR4][R2.64] ;  /* 0x0000000402027981 */ /* 0x000f62000c1e1b00 */
[----:B--2---:R-:W-:Y:S01]  /*01c0*/  FADD R15, R6, R8 ;  /* 0x00000008060f7221 */ /* 0x004fe20000000000 */
[----:B------:R-:W-:Y:S02]  /*01d0*/  FADD R0, R7, R9 ;  /* 0x0000000907007221 */ /* 0x000fe40000000000 */
[----:B------:R-:W1:Y:S01]  /*01e0*/  LDC.64 R6, c[0x0][0x218] ;  /* 0x00008600ff067b82 */ /* 0x000e620000000a00 */
[----:B---3--:R-:W-:Y:S01]  /*01f0*/  FADD R15, R10, R15 ;  /* 0x0000000f0a0f7221 */ /* 0x008fe20000000000 */
[----:B------:R-:W-:-:S03]  /*0200*/  FADD R0, R11, R0 ;  /* 0x000000000b007221 */ /* 0x000fc60000000000 */
[----:B----4-:R-:W-:Y:S01]  /*0210*/  FADD R15, R12, R15 ;  /* 0x0000000f0c0f7221 */ /* 0x010fe20000000000 */
[----:B------:R-:W-:-:S04]  /*0220*/  FADD R0, R13, R0 ;  /* 0x000000000d007221 */ /* 0x000fc80000000000 */
[C---:B------:R-:W-:Y:S02]  /*0230*/  FSETP.GT.AND P0, PT, |R15|.reuse, 8.50705917302346158658e+37, PT ;  /* 0x7e8000000f00780b */ /* 0x040fe40003f04200 */
[C---:B------:R-:W-:Y:S02]  /*0240*/  FSETP.GT.AND P1, PT, |R0|.reuse, 8.50705917302346158658e+37, PT ;  /* 0x7e8000000000780b */ /* 0x040fe40003f24200 */
[----:B------:R-:W-:Y:S02]  /*0250*/  FSETP.GEU.AND P2, PT, |R15|, 1.175494350822287508e-38, PT ;  /* 0x008000000f00780b */ /* 0x000fe40003f4e200 */
[----:B------:R-:W-:-:S07]  /*0260*/  FSETP.GEU.AND P3, PT, |R0|, 1.175494350822287508e-38, PT ;  /* 0x008000000000780b */ /* 0x000fce0003f6e200 */
[----:B------:R-:W-:Y:S02]  /*0270*/  @P0 FMUL R15, R15, 0.25 ;  /* 0x3e8000000f0f0820 */ /* 0x000fe40000400000 */
[----:B------:R-:W-:Y:S02]  /*0280*/  @P1 FMUL R0, R0, 0.25 ;  /* 0x3e80000000001820 */ /* 0x000fe40000400000 */
[----:B------:R-:W-:Y:S02]  /*0290*/  @!P2 FMUL R15, R15, 16777216 ;  /* 0x4b8000000f0fa820 */ /* 0x000fe40000400000 */
[----:B------:R-:W-:-:S04]  /*02a0*/  @!P3 FMUL R0, R0, 16777216 ;  /* 0x4b8000000000b820 */ /* 0x000fc80000400000 */
[----:B------:R-:W2:Y:S01]  /*02b0*/  MUFU.RCP R15, R15 ;  /* 0x0000000f000f7308 */ /* 0x000ea20000001000 */
[----:B-----5:R-:W-:-:S07]  /*02c0*/  @P0 FMUL R2, R2, 0.25 ;  /* 0x3e80000002020820 */ /* 0x020fce0000400000 */
[----:B------:R-:W3:Y:S01]  /*02d0*/  MUFU.RCP R0, R0 ;  /* 0x0000000000007308 */ /* 0x000ee20000001000 */
[----:B------:R-:W-:Y:S01]  /*02e0*/  @P1 FMUL R3, R3, 0.25 ;  /* 0x3e80000003031820 */ /* 0x000fe20000400000 */
[----:B------:R-:W-:-:S03]  /*02f0*/  @!P2 FMUL R2, R2, 16777216 ;  /* 0x4b8000000202a820 */ /* 0x000fc60000400000 */
[----:B------:R-:W-:Y:S01]  /*0300*/  @!P3 FMUL R3, R3, 16777216 ;  /* 0x4b8000000303b820 */ /* 0x000fe20000400000 */
[----:B-1----:R-:W-:-:S04]  /*0310*/  IMAD.WIDE R4, R5, 0x4, R6 ;  /* 0x0000000405047825 */ /* 0x002fc800078e0206 */
[----:B--2---:R-:W-:Y:S01]  /*0320*/  FMUL R2, R15, R2 ;  /* 0x000000020f027220 */ /* 0x004fe20000400000 */
[----:B---3--:R-:W-:-:S05]  /*0330*/  FMUL R3, R0, R3 ;  /* 0x0000000300037220 */ /* 0x008fca0000400000 */
[----:B------:R-:W-:Y:S01]  /*0340*/  STG.E.64 desc[UR4][R4.64], R2 ;  /* 0x0000000204007986 */ /* 0x000fe2000c101b04 */
[----:B------:R-:W-:Y:S05]  /*0350*/  EXIT ;  /* 0x000000000000794d */ /* 0x000fea0003800000 */
.L_x_0:
[----:B------:R-:W-:-:S00]  /*0360*/  BRA `(.L_x_0) ;  /* 0xfffffffc00fc7947 */ /* 0x000fc0000383ffff */
[----:B------:R-:W-:-:S00]  /*0370*/  NOP ;  /* 0x0000000000007918 */ /* 0x000fc00000000000 */
        /* <DEDUP_REMOVED lines=8> */
.L_x_1:


//--------------------- .nv.constant0.triton_poi_fused_div_sum_2 --------------------------
	.section	.nv.constant0.triton_poi_fused_div_sum_2,"a",@progbits
	.sectionflags	@""
	.align	4
.nv.constant0.triton_poi_fused_div_sum_2:
	.zero		548
